//
// Generated by NVIDIA NVVM Compiler
//
// Compiler Build ID: CL-36424714
// Cuda compilation tools, release 13.0, V13.0.88
// Based on NVVM 20.0.0
//

.version 9.0
.target sm_100
.address_size 64

	// .globl	_Z15arrayPartialSumPii
.extern .func  (.param .b32 func_retval0) vprintf
(
	.param .b64 vprintf_param_0,
	.param .b64 vprintf_param_1
)
;
.global .align 1 .b8 $str[4] = {37, 100, 10};

.visible .entry _Z15arrayPartialSumPii(
	.param .u64 .ptr .align 1 _Z15arrayPartialSumPii_param_0,
	.param .u32 _Z15arrayPartialSumPii_param_1
)
{
	.local .align 8 .b8 	__local_depot0[8];
	.reg .b64 	%SP;
	.reg .b64 	%SPL;
	.reg .pred 	%p<6>;
	.reg .b32 	%r<16>;
	.reg .b64 	%rd<13>;

	mov.u64 	%SPL, __local_depot0;
	cvta.local.u64 	%SP, %SPL;
	ld.param.u64 	%rd3, [_Z15arrayPartialSumPii_param_0];
	ld.param.u32 	%r6, [_Z15arrayPartialSumPii_param_1];
	mov.u32 	%r7, %ctaid.x;
	mov.u32 	%r15, %ntid.x;
	mul.lo.s32 	%r2, %r7, %r15;
	mov.u32 	%r3, %tid.x;
	add.s32 	%r8, %r2, %r3;
	setp.ge.u32 	%p1, %r8, %r6;
	@%p1 bra 	$L__BB0_8;
	cvta.to.global.u64 	%rd4, %rd3;
	mul.wide.u32 	%rd5, %r2, 4;
	add.s64 	%rd1, %rd4, %rd5;
	setp.lt.u32 	%p2, %r15, 2;
	@%p2 bra 	$L__BB0_6;
	mul.wide.u32 	%rd6, %r3, 4;
	add.s64 	%rd2, %rd1, %rd6;
$L__BB0_3:
	shr.u32 	%r5, %r15, 1;
	setp.ge.u32 	%p3, %r3, %r5;
	@%p3 bra 	$L__BB0_5;
	mul.wide.u32 	%rd7, %r5, 4;
	add.s64 	%rd8, %rd2, %rd7;
	ld.global.u32 	%r9, [%rd8];
	ld.global.u32 	%r10, [%rd2];
	add.s32 	%r11, %r10, %r9;
	st.global.u32 	[%rd2], %r11;
$L__BB0_5:
	bar.sync 	0;
	setp.gt.u32 	%p4, %r15, 3;
	mov.u32 	%r15, %r5;
	@%p4 bra 	$L__BB0_3;
$L__BB0_6:
	setp.ne.s32 	%p5, %r3, 0;
	@%p5 bra 	$L__BB0_8;
	ld.global.u32 	%r12, [%rd1];
	add.u64 	%rd9, %SP, 0;
	add.u64 	%rd10, %SPL, 0;
	st.local.u32 	[%rd10], %r12;
	mov.u64 	%rd11, $str;
	cvta.global.u64 	%rd12, %rd11;
	{ // callseq 0, 0
	.param .b64 param0;
	st.param.b64 	[param0], %rd12;
	.param .b64 param1;
	st.param.b64 	[param1], %rd9;
	.param .b32 retval0;
	call.uni (retval0), 
	vprintf, 
	(
	param0, 
	param1
	);
	ld.param.b32 	%r13, [retval0];
	} // callseq 0
$L__BB0_8:
	ret;

}


// ===== COMPILED SASS (sm_100) =====

	.target	sm_100

	.elftype	@"ET_EXEC"


//--------------------- .note.nv.tkinfo           --------------------------
	.section	.note.nv.tkinfo,"",@"SHT_NOTE"
	.sectionflags	@"SHF_NOTE_NV_TKINFO"
	.tkinfo
        /*0018*/ 	.word	0x00000002
        /*0030*/ 	.string	""
        /*0030*/ 	.string	"ptxas"
        /*0030*/ 	.string	"Cuda compilation tools, release 13.0, V13.0.88"
        /*0030*/ 	.string	"Build cuda_13.0.r13.0/compiler.36424714_0"
        /*0030*/ 	.string	"-arch sm_100 -m 64 "



//--------------------- .note.nv.cuinfo           --------------------------
	.section	.note.nv.cuinfo,"",@"SHT_NOTE"
	.sectionflags	@"SHF_NOTE_NV_CUINFO"
        /*0018*/ 	.short	0x0002
        /*001a*/ 	.short	0x0064
        /*001c*/ 	.short	0x0082
	.zero		2


//--------------------- .nv.info                  --------------------------
	.section	.nv.info,"",@"SHT_CUDA_INFO"
	.align	4


	//----- nvinfo : EIATTR_REGCOUNT
	.align		4
        /*0000*/ 	.byte	0x04, 0x2f
        /*0002*/ 	.short	(.L_2 - .L_1)
	.align		4
.L_1:
        /*0004*/ 	.word	index@(_Z15arrayPartialSumPii)
        /*0008*/ 	.word	0x00000018


	//----- nvinfo : EIATTR_FRAME_SIZE
	.align		4
.L_2:
        /*000c*/ 	.byte	0x04, 0x11
        /*000e*/ 	.short	(.L_4 - .L_3)
	.align		4
.L_3:
        /*0010*/ 	.word	index@(_Z15arrayPartialSumPii)
        /*0014*/ 	.word	0x00000008


	//----- nvinfo : EIATTR_MIN_STACK_SIZE
	.align		4
.L_4:
        /*0018*/ 	.byte	0x04, 0x12
        /*001a*/ 	.short	(.L_6 - .L_5)
	.align		4
.L_5:
        /*001c*/ 	.word	index@(_Z15arrayPartialSumPii)
        /*0020*/ 	.word	0x00000008
.L_6:


//--------------------- .nv.compat                --------------------------
	.section	.nv.compat,"",@"SHT_CUDA_COMPAT_INFO"
	.align	4
        /*0000*/ 	.byte	0x02, 0x09, 0x00, 0x00, 0x02, 0x02, 0x01, 0x00, 0x02, 0x05, 0x05, 0x00, 0x03, 0x07, 0x01, 0x01
        /*0010*/ 	.byte	0x02, 0x03, 0x00, 0x00, 0x02, 0x06, 0x01, 0x00, 0x04, 0x0b, 0x08, 0x00, 0x09, 0x00, 0x00, 0x00
        /*0020*/ 	.byte	0x00, 0x00, 0x00, 0x00


//--------------------- .nv.info._Z15arrayPartialSumPii --------------------------
	.section	.nv.info._Z15arrayPartialSumPii,"",@"SHT_CUDA_INFO"
	.sectionflags	@""
	.align	4


	//----- nvinfo : EIATTR_CUDA_API_VERSION
	.align		4
        /*0000*/ 	.byte	0x04, 0x37
        /*0002*/ 	.short	(.L_8 - .L_7)
.L_7:
        /*0004*/ 	.word	0x00000082


	//----- nvinfo : EIATTR_KPARAM_INFO
	.align		4
.L_8:
        /*0008*/ 	.byte	0x04, 0x17
        /*000a*/ 	.short	(.L_10 - .L_9)
.L_9:
        /*000c*/ 	.word	0x00000000
        /*0010*/ 	.short	0x0001
        /*0012*/ 	.short	0x0008
        /*0014*/ 	.byte	0x00, 0xf0, 0x11, 0x00


	//----- nvinfo : EIATTR_KPARAM_INFO
	.align		4
.L_10:
        /*0018*/ 	.byte	0x04, 0x17
        /*001a*/ 	.short	(.L_12 - .L_11)
.L_11:
        /*001c*/ 	.word	0x00000000
        /*0020*/ 	.short	0x0000
        /*0022*/ 	.short	0x0000
        /*0024*/ 	.byte	0x00, 0xf5, 0x21, 0x00


	//----- nvinfo : EIATTR_SPARSE_MMA_MASK
	.align		4
.L_12:
        /*0028*/ 	.byte	0x03, 0x50
        /*002a*/ 	.short	0x0000


	//----- nvinfo : EIATTR_MAXREG_COUNT
	.align		4
        /*002c*/ 	.byte	0x03, 0x1b
        /*002e*/ 	.short	0x00ff


	//----- nvinfo : EIATTR_NUM_BARRIERS
	.align		4
        /*0030*/ 	.byte	0x02, 0x4c
        /*0032*/ 	.byte	0x01
	.zero		1


	//----- nvinfo : EIATTR_EXTERNS
	.align		4
        /*0034*/ 	.byte	0x04, 0x0f
        /*0036*/ 	.short	(.L_14 - .L_13)


	//   ....[0]....
	.align		4
.L_13:
        /*0038*/ 	.word	index@(vprintf)


	//----- nvinfo : EIATTR_MERCURY_ISA_VERSION
	.align		4
.L_14:
        /*003c*/ 	.byte	0x03, 0x5f
        /*003e*/ 	.short	0x0101


	//----- nvinfo : EIATTR_VRC_CTA_INIT_COUNT
	.align		4
        /*0040*/ 	.byte	0x02, 0x4a
	.zero		1
	.zero		1


	//----- nvinfo : EIATTR_SYSCALL_OFFSETS
	.align		4
        /*0044*/ 	.byte	0x04, 0x46
        /*0046*/ 	.short	(.L_16 - .L_15)


	//   ....[0]....
.L_15:
        /*0048*/ 	.word	0x000002c0


	//----- nvinfo : EIATTR_EXIT_INSTR_OFFSETS
	.align		4
.L_16:
        /*004c*/ 	.byte	0x04, 0x1c
        /*004e*/ 	.short	(.L_18 - .L_17)


	//   ....[0]....
.L_17:
        /*0050*/ 	.word	0x000000d0


	//   ....[1]....
        /*0054*/ 	.word	0x00000230


	//   ....[2]....
        /*0058*/ 	.word	0x000002d0


	//----- nvinfo : EIATTR_CRS_STACK_SIZE
	.align		4
.L_18:
        /*005c*/ 	.byte	0x04, 0x1e
        /*005e*/ 	.short	(.L_20 - .L_19)
.L_19:
        /*0060*/ 	.word	0x00000000


	//----- nvinfo : EIATTR_CBANK_PARAM_SIZE
	.align		4
.L_20:
        /*0064*/ 	.byte	0x03, 0x19
        /*0066*/ 	.short	0x000c


	//----- nvinfo : EIATTR_PARAM_CBANK
	.align		4
        /*0068*/ 	.byte	0x04, 0x0a
        /*006a*/ 	.short	(.L_22 - .L_21)
	.align		4
.L_21:
        /*006c*/ 	.word	index@(.nv.constant0._Z15arrayPartialSumPii)
        /*0070*/ 	.short	0x0380
        /*0072*/ 	.short	0x000c


	//----- nvinfo : EIATTR_SW_WAR
	.align		4
.L_22:
        /*0074*/ 	.byte	0x04, 0x36
        /*0076*/ 	.short	(.L_24 - .L_23)
.L_23:
        /*0078*/ 	.word	0x00000008
.L_24:


//--------------------- .nv.callgraph             --------------------------
	.section	.nv.callgraph,"",@"SHT_CUDA_CALLGRAPH"
	.align	4
	.sectionentsize	8
	.align		4
        /*0000*/ 	.word	0x00000000
	.align		4
        /*0004*/ 	.word	0xffffffff
	.align		4
        /*0008*/ 	.word	index@(_Z15arrayPartialSumPii)
	.align		4
        /*000c*/ 	.word	index@(vprintf)
	.align		4
        /*0010*/ 	.word	0x00000000
	.align		4
        /*0014*/ 	.word	0xfffffffe
	.align		4
        /*0018*/ 	.word	0x00000000
	.align		4
        /*001c*/ 	.word	0xfffffffd
	.align		4
        /*0020*/ 	.word	0x00000000
	.align		4
        /*0024*/ 	.word	0xfffffffc


//--------------------- .nv.constant4             --------------------------
	.section	.nv.constant4,"a",@progbits
	.align	8
	.align		8
.nv.constant4:
        /*0000*/ 	.dword	vprintf
	.align		8
        /*0008*/ 	.dword	$str


//--------------------- .text._Z15arrayPartialSumPii --------------------------
	.section	.text._Z15arrayPartialSumPii,"ax",@progbits
	.align	128
        .global         _Z15arrayPartialSumPii
        .type           _Z15arrayPartialSumPii,@function
        .size           _Z15arrayPartialSumPii,(.L_x_6 - _Z15arrayPartialSumPii)
        .other          _Z15arrayPartialSumPii,@"STO_CUDA_ENTRY STV_DEFAULT"
_Z15arrayPartialSumPii:
.text._Z15arrayPartialSumPii:
[----:B------:R-:W0:Y:S01]  /*0000*/  LDC R1, c[0x0][0x37c] ;  /* 0x0000df00ff017b82 */ /* 0x000e220000000800 */
[----:B------:R-:W1:Y:S01]  /*0010*/  S2R R10, SR_TID.X ;  /* 0x00000000000a7919 */ /* 0x000e620000002100 */
[----:B------:R-:W2:Y:S06]  /*0020*/  LDCU UR5, c[0x0][0x2fc] ;  /* 0x00005f80ff0577ac */ /* 0x000eac0008000800 */
[----:B------:R-:W3:Y:S01]  /*0030*/  S2UR UR6, SR_CTAID.X ;  /* 0x00000000000679c3 */ /* 0x000ee20000002500 */
[----:B0-----:R-:W-:Y:S01]  /*0040*/  VIADD R1, R1, 0xfffffff8 ;  /* 0xfffffff801017836 */ /* 0x001fe20000000000 */
[----:B------:R-:W0:Y:S01]  /*0050*/  LDCU UR7, c[0x0][0x388] ;  /* 0x00007100ff0777ac */ /* 0x000e220008000800 */
[----:B------:R-:W4:Y:S05]  /*0060*/  LDCU UR4, c[0x0][0x2f8] ;  /* 0x00005f00ff0477ac */ /* 0x000f2a0008000800 */
[----:B------:R-:W3:Y:S01]  /*0070*/  LDC R0, c[0x0][0x360] ;  /* 0x0000d800ff007b82 */ /* 0x000ee20000000800 */
[----:B----4-:R-:W-:-:S05]  /*0080*/  IADD3 R6, P1, PT, R1, UR4, RZ ;  /* 0x0000000401067c10 */ /* 0x010fca000ff3e0ff */
[----:B--2---:R-:W-:Y:S02]  /*0090*/  IMAD.X R7, RZ, RZ, UR5, P1 ;  /* 0x00000005ff077e24 */ /* 0x004fe400088e06ff */
[----:B---3--:R-:W-:-:S04]  /*00a0*/  IMAD R5, R0, UR6, RZ ;  /* 0x0000000600057c24 */ /* 0x008fc8000f8e02ff */
[----:B-1----:R-:W-:-:S05]  /*00b0*/  IMAD.IADD R2, R5, 0x1, R10 ;  /* 0x0000000105027824 */ /* 0x002fca00078e020a */
[----:B0-----:R-:W-:-:S13]  /*00c0*/  ISETP.GE.U32.AND P0, PT, R2, UR7, PT ;  /* 0x0000000702007c0c */ /* 0x001fda000bf06070 */
[----:B------:R-:W-:Y:S05]  /*00d0*/  @P0 EXIT ;  /* 0x000000000000094d */ /* 0x000fea0003800000 */
[----:B------:R-:W0:Y:S01]  /*00e0*/  LDC.64 R2, c[0x0][0x380] ;  /* 0x0000e000ff027b82 */ /* 0x000e220000000a00 */
[----:B------:R-:W-:Y:S01]  /*00f0*/  ISETP.GE.U32.AND P0, PT, R0, 0x2, PT ;  /* 0x000000020000780c */ /* 0x000fe20003f06070 */
[----:B------:R-:W1:Y:S01]  /*0100*/  LDCU.64 UR4, c[0x0][0x358] ;  /* 0x00006b00ff0477ac */ /* 0x000e620008000a00 */
[----:B0-----:R-:W-:-:S11]  /*0110*/  IMAD.WIDE.U32 R2, R5, 0x4, R2 ;  /* 0x0000000405027825 */ /* 0x001fd600078e0002 */
[----:B-1----:R-:W-:Y:S05]  /*0120*/  @!P0 BRA `(.L_x_0) ;  /* 0x00000000003c8947 */ /* 0x002fea0003800000 */
[----:B------:R-:W-:-:S07]  /*0130*/  IMAD.WIDE.U32 R4, R10, 0x4, R2 ;  /* 0x000000040a047825 */ /* 0x000fce00078e0002 */
.L_x_3:
[----:B------:R-:W-:Y:S01]  /*0140*/  SHF.R.U32.HI R13, RZ, 0x1, R0 ;  /* 0x00000001ff0d7819 */ /* 0x000fe20000011600 */
[----:B------:R-:W-:Y:S03]  /*0150*/  BSSY.RECONVERGENT B0, `(.L_x_1) ;  /* 0x0000008000007945 */ /* 0x000fe60003800200 */
[----:B------:R-:W-:-:S13]  /*0160*/  ISETP.GE.U32.AND P0, PT, R10, R13, PT ;  /* 0x0000000d0a00720c */ /* 0x000fda0003f06070 */
[----:B0-----:R-:W-:Y:S05]  /*0170*/  @P0 BRA `(.L_x_2) ;  /* 0x0000000000140947 */ /* 0x001fea0003800000 */
[----:B------:R-:W-:Y:S01]  /*0180*/  IMAD.WIDE.U32 R8, R13, 0x4, R4 ;  /* 0x000000040d087825 */ /* 0x000fe200078e0004 */
[----:B------:R-:W2:Y:S05]  /*0190*/  LDG.E R11, desc[UR4][R4.64] ;  /* 0x00000004040b7981 */ /* 0x000eaa000c1e1900 */
[----:B------:R-:W2:Y:S02]  /*01a0*/  LDG.E R8, desc[UR4][R8.64] ;  /* 0x0000000408087981 */ /* 0x000ea4000c1e1900 */
[----:B--2---:R-:W-:-:S05]  /*01b0*/  IADD3 R11, PT, PT, R8, R11, RZ ;  /* 0x0000000b080b7210 */ /* 0x004fca0007ffe0ff */
[----:B------:R0:W-:Y:S02]  /*01c0*/  STG.E desc[UR4][R4.64], R11 ;  /* 0x0000000b04007986 */ /* 0x0001e4000c101904 */
.L_x_2:
[----:B------:R-:W-:Y:S05]  /*01d0*/  BSYNC.RECONVERGENT B0 ;  /* 0x0000000000007941 */ /* 0x000fea0003800200 */
.L_x_1:
[----:B------:R-:W-:Y:S01]  /*01e0*/  BAR.SYNC.DEFER_BLOCKING 0x0 ;  /* 0x0000000000007b1d */ /* 0x000fe20000010000 */
[----:B------:R-:W-:Y:S01]  /*01f0*/  ISETP.GT.U32.AND P0, PT, R0, 0x3, PT ;  /* 0x000000030000780c */ /* 0x000fe20003f04070 */
[----:B------:R-:W-:-:S12]  /*0200*/  IMAD.MOV.U32 R0, RZ, RZ, R13 ;  /* 0x000000ffff007224 */ /* 0x000fd800078e000d */
[----:B------:R-:W-:Y:S05]  /*0210*/  @P0 BRA `(.L_x_3) ;  /* 0xfffffffc00c80947 */ /* 0x000fea000383ffff */
.L_x_0:
[----:B------:R-:W-:-:S13]  /*0220*/  ISETP.NE.AND P0, PT, R10, RZ, PT ;  /* 0x000000ff0a00720c */ /* 0x000fda0003f05270 */
[----:B------:R-:W-:Y:S05]  /*0230*/  @P0 EXIT ;  /* 0x000000000000094d */ /* 0x000fea0003800000 */
[----:B------:R-:W2:Y:S01]  /*0240*/  LDG.E R2, desc[UR4][R2.64] ;  /* 0x0000000402027981 */ /* 0x000ea2000c1e1900 */
[----:B------:R-:W-:Y:S01]  /*0250*/  MOV R0, 0x0 ;  /* 0x0000000000007802 */ /* 0x000fe20000000f00 */
[----:B------:R-:W0:Y:S03]  /*0260*/  LDCU.64 UR4, c[0x4][0x8] ;  /* 0x01000100ff0477ac */ /* 0x000e260008000a00 */
[----:B------:R1:W3:Y:S01]  /*0270*/  LDC.64 R8, c[0x4][R0] ;  /* 0x0100000000087b82 */ /* 0x0002e20000000a00 */
[----:B0-----:R-:W-:Y:S01]  /*0280*/  IMAD.U32 R4, RZ, RZ, UR4 ;  /* 0x00000004ff047e24 */ /* 0x001fe2000f8e00ff */
[----:B------:R-:W-:Y:S01]  /*0290*/  MOV R5, UR5 ;  /* 0x0000000500057c02 */ /* 0x000fe20008000f00 */
[----:B--23--:R1:W-:Y:S06]  /*02a0*/  STL [R1], R2 ;  /* 0x0000000201007387 */ /* 0x00c3ec0000100800 */
[----:B------:R-:W-:-:S07]  /*02b0*/  LEPC R20, `(.L_x_4) ;  /* 0x000000001014794e */ /* 0x000fce0000000000 */
[----:B-1----:R-:W-:Y:S05]  /*02c0*/  CALL.ABS.NOINC R8 ;  /* 0x0000000008007343 */ /* 0x002fea0003c00000 */
.L_x_4:
[----:B------:R-:W-:Y:S05]  /*02d0*/  EXIT ;  /* 0x000000000000794d */ /* 0x000fea0003800000 */
.L_x_5:
[----:B------:R-:W-:-:S00]  /*02e0*/  BRA `(.L_x_5) ;  /* 0xfffffffc00fc7947 */ /* 0x000fc0000383ffff */
[----:B------:R-:W-:-:S00]  /*02f0*/  NOP ;  /* 0x0000000000007918 */ /* 0x000fc00000000000 */
        /* <DEDUP_REMOVED lines=8> */
.L_x_6:


//--------------------- .nv.global.init           --------------------------
	.section	.nv.global.init,"aw",@progbits
.nv.global.init:
	.type		$str,@object
	.size		$str,(.L_0 - $str)
$str:
        /*0000*/ 	.byte	0x25, 0x64, 0x0a, 0x00
.L_0:


//--------------------- .nv.shared.reserved.0     --------------------------
	.section	.nv.shared.reserved.0,"aw",@nobits
	.weak		__nv_reservedSMEM_offset_0_alias
	.size		__nv_reservedSMEM_offset_0_alias, 0, 64
	.other		__nv_reservedSMEM_offset_0_alias,@"STO_CUDA_RESERVED_SHARED STV_DEFAULT"
__nv_reservedSMEM_offset_0_alias:
	.zero		0
	.zero		64


//--------------------- .nv.constant0._Z15arrayPartialSumPii --------------------------
	.section	.nv.constant0._Z15arrayPartialSumPii,"a",@progbits
	.sectionflags	@""
	.align	4
.nv.constant0._Z15arrayPartialSumPii:
	.zero		908


//--------------------- SYMBOLS --------------------------

	.type		.nv.reservedSmem.offset0,@object
	.size		.nv.reservedSmem.offset0,0x4
	.type		vprintf,@function
